//
// Generated by NVIDIA NVVM Compiler
//
// Compiler Build ID: CL-36424714
// Cuda compilation tools, release 13.0, V13.0.88
// Based on NVVM 20.0.0
//

.version 9.0
.target sm_100
.address_size 64

	// .globl	_Z17read_shared_valuePi
// _ZZ17read_shared_valuePiE11shared_data has been demoted

.visible .entry _Z17read_shared_valuePi(
	.param .u64 .ptr .align 1 _Z17read_shared_valuePi_param_0
)
{
	.reg .pred 	%p<3>;
	.reg .b32 	%r<6>;
	.reg .b64 	%rd<6>;
	// demoted variable
	.shared .align 4 .b8 _ZZ17read_shared_valuePiE11shared_data[4];
	ld.param.u64 	%rd1, [_Z17read_shared_valuePi_param_0];
	mov.u32 	%r1, %tid.x;
	setp.ne.s32 	%p1, %r1, 0;
	@%p1 bra 	$L__BB0_2;
	mov.b32 	%r3, 42;
	st.shared.u32 	[_ZZ17read_shared_valuePiE11shared_data], %r3;
$L__BB0_2:
	setp.ne.s32 	%p2, %r1, 0;
	bar.sync 	0;
	mov.u32 	%r5, _ZZ17read_shared_valuePiE11shared_data;
	cvt.u64.u32 	%rd4, %r5;
	cvta.shared.u64 	%rd3, %rd4;
	// begin inline asm
	cvta.to.shared.u64 %rd2, %rd3;
	ld.shared.u32 %r4, [%rd2];
	
	// end inline asm
	@%p2 bra 	$L__BB0_4;
	cvta.to.global.u64 	%rd5, %rd1;
	st.global.u32 	[%rd5], %r4;
$L__BB0_4:
	ret;

}


// ===== COMPILED SASS (sm_100) =====

	.target	sm_100

	.elftype	@"ET_EXEC"


//--------------------- .note.nv.tkinfo           --------------------------
	.section	.note.nv.tkinfo,"",@"SHT_NOTE"
	.sectionflags	@"SHF_NOTE_NV_TKINFO"
	.tkinfo
        /*0018*/ 	.word	0x00000002
        /*0030*/ 	.string	""
        /*0030*/ 	.string	"ptxas"
        /*0030*/ 	.string	"Cuda compilation tools, release 13.0, V13.0.88"
        /*0030*/ 	.string	"Build cuda_13.0.r13.0/compiler.36424714_0"
        /*0030*/ 	.string	"-arch sm_100 -m 64 "



//--------------------- .note.nv.cuinfo           --------------------------
	.section	.note.nv.cuinfo,"",@"SHT_NOTE"
	.sectionflags	@"SHF_NOTE_NV_CUINFO"
        /*0018*/ 	.short	0x0002
        /*001a*/ 	.short	0x0064
        /*001c*/ 	.short	0x0082
	.zero		2


//--------------------- .nv.info                  --------------------------
	.section	.nv.info,"",@"SHT_CUDA_INFO"
	.align	4


	//----- nvinfo : EIATTR_REGCOUNT
	.align		4
        /*0000*/ 	.byte	0x04, 0x2f
        /*0002*/ 	.short	(.L_1 - .L_0)
	.align		4
.L_0:
        /*0004*/ 	.word	index@(_Z17read_shared_valuePi)
        /*0008*/ 	.word	0x00000008


	//----- nvinfo : EIATTR_FRAME_SIZE
	.align		4
.L_1:
        /*000c*/ 	.byte	0x04, 0x11
        /*000e*/ 	.short	(.L_3 - .L_2)
	.align		4
.L_2:
        /*0010*/ 	.word	index@(_Z17read_shared_valuePi)
        /*0014*/ 	.word	0x00000000


	//----- nvinfo : EIATTR_MIN_STACK_SIZE
	.align		4
.L_3:
        /*0018*/ 	.byte	0x04, 0x12
        /*001a*/ 	.short	(.L_5 - .L_4)
	.align		4
.L_4:
        /*001c*/ 	.word	index@(_Z17read_shared_valuePi)
        /*0020*/ 	.word	0x00000000
.L_5:


//--------------------- .nv.compat                --------------------------
	.section	.nv.compat,"",@"SHT_CUDA_COMPAT_INFO"
	.align	4
        /*0000*/ 	.byte	0x02, 0x09, 0x00, 0x00, 0x02, 0x02, 0x01, 0x00, 0x02, 0x05, 0x05, 0x00, 0x03, 0x07, 0x01, 0x01
        /*0010*/ 	.byte	0x02, 0x03, 0x00, 0x00, 0x02, 0x06, 0x01, 0x00, 0x04, 0x0b, 0x08, 0x00, 0x09, 0x00, 0x00, 0x00
        /*0020*/ 	.byte	0x00, 0x00, 0x00, 0x00


//--------------------- .nv.info._Z17read_shared_valuePi --------------------------
	.section	.nv.info._Z17read_shared_valuePi,"",@"SHT_CUDA_INFO"
	.sectionflags	@""
	.align	4


	//----- nvinfo : EIATTR_CUDA_API_VERSION
	.align		4
        /*0000*/ 	.byte	0x04, 0x37
        /*0002*/ 	.short	(.L_7 - .L_6)
.L_6:
        /*0004*/ 	.word	0x00000082


	//----- nvinfo : EIATTR_KPARAM_INFO
	.align		4
.L_7:
        /*0008*/ 	.byte	0x04, 0x17
        /*000a*/ 	.short	(.L_9 - .L_8)
.L_8:
        /*000c*/ 	.word	0x00000000
        /*0010*/ 	.short	0x0000
        /*0012*/ 	.short	0x0000
        /*0014*/ 	.byte	0x00, 0xf5, 0x21, 0x00


	//----- nvinfo : EIATTR_SPARSE_MMA_MASK
	.align		4
.L_9:
        /*0018*/ 	.byte	0x03, 0x50
        /*001a*/ 	.short	0x0000


	//----- nvinfo : EIATTR_MAXREG_COUNT
	.align		4
        /*001c*/ 	.byte	0x03, 0x1b
        /*001e*/ 	.short	0x00ff


	//----- nvinfo : EIATTR_NUM_BARRIERS
	.align		4
        /*0020*/ 	.byte	0x02, 0x4c
        /*0022*/ 	.byte	0x01
	.zero		1


	//----- nvinfo : EIATTR_MERCURY_ISA_VERSION
	.align		4
        /*0024*/ 	.byte	0x03, 0x5f
        /*0026*/ 	.short	0x0101


	//----- nvinfo : EIATTR_VRC_CTA_INIT_COUNT
	.align		4
        /*0028*/ 	.byte	0x02, 0x4a
	.zero		1
	.zero		1


	//----- nvinfo : EIATTR_EXIT_INSTR_OFFSETS
	.align		4
        /*002c*/ 	.byte	0x04, 0x1c
        /*002e*/ 	.short	(.L_11 - .L_10)


	//   ....[0]....
.L_10:
        /*0030*/ 	.word	0x000000c0


	//   ....[1]....
        /*0034*/ 	.word	0x00000120


	//----- nvinfo : EIATTR_CBANK_PARAM_SIZE
	.align		4
.L_11:
        /*0038*/ 	.byte	0x03, 0x19
        /*003a*/ 	.short	0x0008


	//----- nvinfo : EIATTR_PARAM_CBANK
	.align		4
        /*003c*/ 	.byte	0x04, 0x0a
        /*003e*/ 	.short	(.L_13 - .L_12)
	.align		4
.L_12:
        /*0040*/ 	.word	index@(.nv.constant0._Z17read_shared_valuePi)
        /*0044*/ 	.short	0x0380
        /*0046*/ 	.short	0x0008


	//----- nvinfo : EIATTR_SW_WAR
	.align		4
.L_13:
        /*0048*/ 	.byte	0x04, 0x36
        /*004a*/ 	.short	(.L_15 - .L_14)
.L_14:
        /*004c*/ 	.word	0x00000008
.L_15:


//--------------------- .nv.callgraph             --------------------------
	.section	.nv.callgraph,"",@"SHT_CUDA_CALLGRAPH"
	.align	4
	.sectionentsize	8
	.align		4
        /*0000*/ 	.word	0x00000000
	.align		4
        /*0004*/ 	.word	0xffffffff
	.align		4
        /*0008*/ 	.word	0x00000000
	.align		4
        /*000c*/ 	.word	0xfffffffe
	.align		4
        /*0010*/ 	.word	0x00000000
	.align		4
        /*0014*/ 	.word	0xfffffffd
	.align		4
        /*0018*/ 	.word	0x00000000
	.align		4
        /*001c*/ 	.word	0xfffffffc


//--------------------- .text._Z17read_shared_valuePi --------------------------
	.section	.text._Z17read_shared_valuePi,"ax",@progbits
	.align	128
        .global         _Z17read_shared_valuePi
        .type           _Z17read_shared_valuePi,@function
        .size           _Z17read_shared_valuePi,(.L_x_1 - _Z17read_shared_valuePi)
        .other          _Z17read_shared_valuePi,@"STO_CUDA_ENTRY STV_DEFAULT"
_Z17read_shared_valuePi:
.text._Z17read_shared_valuePi:
[----:B------:R-:W-:Y:S01]  /*0000*/  LDC R1, c[0x0][0x37c] ;  /* 0x0000df00ff017b82 */ /* 0x000fe20000000800 */
[----:B------:R-:W0:Y:S07]  /*0010*/  S2R R0, SR_TID.X ;  /* 0x0000000000007919 */ /* 0x000e2e0000002100 */
[----:B------:R-:W1:Y:S01]  /*0020*/  S2UR UR6, SR_CgaCtaId ;  /* 0x00000000000679c3 */ /* 0x000e620000008800 */
[----:B------:R-:W-:-:S07]  /*0030*/  UMOV UR4, 0x400 ;  /* 0x0000040000047882 */ /* 0x000fce0000000000 */
[----:B------:R-:W2:Y:S01]  /*0040*/  S2UR UR7, SR_SWINHI ;  /* 0x00000000000779c3 */ /* 0x000ea20000002f00 */
[----:B-1----:R-:W-:Y:S01]  /*0050*/  ULEA UR6, UR6, UR4, 0x18 ;  /* 0x0000000406067291 */ /* 0x002fe2000f8ec0ff */
[----:B0-----:R-:W-:-:S06]  /*0060*/  ISETP.NE.AND P0, PT, R0, RZ, PT ;  /* 0x000000ff0000720c */ /* 0x001fcc0003f05270 */
[----:B------:R-:W-:Y:S01]  /*0070*/  UMOV UR4, UR6 ;  /* 0x0000000600047c82 */ /* 0x000fe20008000000 */
[----:B--2---:R-:W-:-:S06]  /*0080*/  UMOV UR5, UR7 ;  /* 0x0000000700057c82 */ /* 0x004fcc0008000000 */
[----:B------:R-:W-:-:S05]  /*0090*/  @!P0 MOV R0, 0x2a ;  /* 0x0000002a00008802 */ /* 0x000fca0000000f00 */
[----:B------:R0:W-:Y:S01]  /*00a0*/  @!P0 STS [UR6], R0 ;  /* 0x00000000ff008988 */ /* 0x0001e20008000806 */
[----:B------:R-:W-:Y:S06]  /*00b0*/  BAR.SYNC.DEFER_BLOCKING 0x0 ;  /* 0x0000000000007b1d */ /* 0x000fec0000010000 */
[----:B------:R-:W-:Y:S05]  /*00c0*/  @P0 EXIT ;  /* 0x000000000000094d */ /* 0x000fea0003800000 */
[----:B------:R-:W-:Y:S01]  /*00d0*/  UMOV UR6, UR4 ;  /* 0x0000000400067c82 */ /* 0x000fe20008000000 */
[----:B------:R-:W1:Y:S01]  /*00e0*/  LDC.64 R2, c[0x0][0x380] ;  /* 0x0000e000ff027b82 */ /* 0x000e620000000a00 */
[----:B------:R-:W1:Y:S02]  /*00f0*/  LDS R5, [UR6] ;  /* 0x00000006ff057984 */ /* 0x000e640008000800 */
[----:B------:R-:W1:Y:S02]  /*0100*/  LDCU.64 UR6, c[0x0][0x358] ;  /* 0x00006b00ff0677ac */ /* 0x000e640008000a00 */
[----:B-1----:R-:W-:Y:S01]  /*0110*/  STG.E desc[UR6][R2.64], R5 ;  /* 0x0000000502007986 */ /* 0x002fe2000c101906 */
[----:B------:R-:W-:Y:S05]  /*0120*/  EXIT ;  /* 0x000000000000794d */ /* 0x000fea0003800000 */
.L_x_0:
[----:B------:R-:W-:-:S00]  /*0130*/  BRA `(.L_x_0) ;  /* 0xfffffffc00fc7947 */ /* 0x000fc0000383ffff */
[----:B------:R-:W-:-:S00]  /*0140*/  NOP ;  /* 0x0000000000007918 */ /* 0x000fc00000000000 */
        /* <DEDUP_REMOVED lines=11> */
.L_x_1:


//--------------------- .nv.shared._Z17read_shared_valuePi --------------------------
	.section	.nv.shared._Z17read_shared_valuePi,"aw",@nobits
	.sectionflags	@""
	.align	4
.nv.shared._Z17read_shared_valuePi:
	.zero		1028


//--------------------- .nv.shared.reserved.0     --------------------------
	.section	.nv.shared.reserved.0,"aw",@nobits
	.weak		__nv_reservedSMEM_offset_0_alias
	.size		__nv_reservedSMEM_offset_0_alias, 0, 64
	.other		__nv_reservedSMEM_offset_0_alias,@"STO_CUDA_RESERVED_SHARED STV_DEFAULT"
__nv_reservedSMEM_offset_0_alias:
	.zero		0
	.zero		64


//--------------------- .nv.constant0._Z17read_shared_valuePi --------------------------
	.section	.nv.constant0._Z17read_shared_valuePi,"a",@progbits
	.sectionflags	@""
	.align	4
.nv.constant0._Z17read_shared_valuePi:
	.zero		904


//--------------------- SYMBOLS --------------------------

	.type		.nv.reservedSmem.offset0,@object
	.size		.nv.reservedSmem.offset0,0x4
	.type		.nv.reservedSmem.cap,@object
	.size		.nv.reservedSmem.cap,0x4
